	.headerflags	@"EF_CUDA_TEXMODE_UNIFIED EF_CUDA_64BIT_ADDRESS EF_CUDA_ACCELERATORS EF_CUDA_SM90 EF_CUDA_VIRTUAL_SM(EF_CUDA_SM90)"
	.elftype	@"ET_EXEC"


//--------------------- .nv.info                  --------------------------
	.section	.nv.info,"",@"SHT_CUDA_INFO"
	.align	4


	//----- nvinfo : EIATTR_REGCOUNT
	.align		4
        /*0000*/ 	.byte	0x04, 0x2f
        /*0002*/ 	.short	(.L_1 - .L_0)
	.align		4
.L_0:
        /*0004*/ 	.word	index@(triton_poi_fused_add_0)
        /*0008*/ 	.word	0x0000000a


	//----- nvinfo : EIATTR_MIN_STACK_SIZE
	.align		4
.L_1:
        /*000c*/ 	.byte	0x04, 0x12
        /*000e*/ 	.short	(.L_3 - .L_2)
	.align		4
.L_2:
        /*0010*/ 	.word	index@(triton_poi_fused_add_0)
        /*0014*/ 	.word	0x00000000


	//----- nvinfo : EIATTR_FRAME_SIZE
	.align		4
.L_3:
        /*0018*/ 	.byte	0x04, 0x11
        /*001a*/ 	.short	(.L_5 - .L_4)
	.align		4
.L_4:
        /*001c*/ 	.word	index@(triton_poi_fused_add_0)
        /*0020*/ 	.word	0x00000000


	//----- nvinfo : EIATTR_MIN_STACK_SIZE
	.align		4
.L_5:
        /*0024*/ 	.byte	0x04, 0x12
        /*0026*/ 	.short	(.L_7 - .L_6)
	.align		4
.L_6:
        /*0028*/ 	.word	index@(triton_poi_fused_add_0)
        /*002c*/ 	.word	0x00000000
.L_7:


//--------------------- .nv.info.triton_poi_fused_add_0 --------------------------
	.section	.nv.info.triton_poi_fused_add_0,"",@"SHT_CUDA_INFO"
	.sectionflags	@""
	.align	4


	//----- nvinfo : EIATTR_CUDA_API_VERSION
	.align		4
        /*0000*/ 	.byte	0x04, 0x37
        /*0002*/ 	.short	(.L_9 - .L_8)
.L_8:
        /*0004*/ 	.word	0x0000007c


	//----- nvinfo : EIATTR_KPARAM_INFO
	.align		4
.L_9:
        /*0008*/ 	.byte	0x04, 0x17
        /*000a*/ 	.short	(.L_11 - .L_10)
.L_10:
        /*000c*/ 	.word	0x00000000
        /*0010*/ 	.short	0x0002
        /*0012*/ 	.short	0x0010
        /*0014*/ 	.byte	0x00, 0xf0, 0x11, 0x00


	//----- nvinfo : EIATTR_KPARAM_INFO
	.align		4
.L_11:
        /*0018*/ 	.byte	0x04, 0x17
        /*001a*/ 	.short	(.L_13 - .L_12)
.L_12:
        /*001c*/ 	.word	0x00000000
        /*0020*/ 	.short	0x0001
        /*0022*/ 	.short	0x0008
        /*0024*/ 	.byte	0x00, 0xf4, 0x21, 0x00


	//----- nvinfo : EIATTR_KPARAM_INFO
	.align		4
.L_13:
        /*0028*/ 	.byte	0x04, 0x17
        /*002a*/ 	.short	(.L_15 - .L_14)
.L_14:
        /*002c*/ 	.word	0x00000000
        /*0030*/ 	.short	0x0000
        /*0032*/ 	.short	0x0000
        /*0034*/ 	.byte	0x00, 0xf4, 0x21, 0x00


	//----- nvinfo : EIATTR_SPARSE_MMA_MASK
	.align		4
.L_15:
        /*0038*/ 	.byte	0x03, 0x50
        /*003a*/ 	.short	0x0000


	//----- nvinfo : EIATTR_MAXREG_COUNT
	.align		4
        /*003c*/ 	.byte	0x03, 0x1b
        /*003e*/ 	.short	0x00ff


	//----- nvinfo : EIATTR_EXIT_INSTR_OFFSETS
	.align		4
        /*0040*/ 	.byte	0x04, 0x1c
        /*0042*/ 	.short	(.L_17 - .L_16)


	//   ....[0]....
.L_16:
        /*0044*/ 	.word	0x00000110


	//   ....[1]....
        /*0048*/ 	.word	0x00000150


	//----- nvinfo : EIATTR_REQNTID
	.align		4
.L_17:
        /*004c*/ 	.byte	0x04, 0x10
        /*004e*/ 	.short	(.L_19 - .L_18)
.L_18:
        /*0050*/ 	.word	0x00000080
        /*0054*/ 	.word	0x00000001
        /*0058*/ 	.word	0x00000001


	//----- nvinfo : EIATTR_CRS_STACK_SIZE
	.align		4
.L_19:
        /*005c*/ 	.byte	0x04, 0x1e
        /*005e*/ 	.short	(.L_21 - .L_20)
.L_20:
        /*0060*/ 	.word	0x00000000


	//----- nvinfo : EIATTR_CBANK_PARAM_SIZE
	.align		4
.L_21:
        /*0064*/ 	.byte	0x03, 0x19
        /*0066*/ 	.short	0x0014


	//----- nvinfo : EIATTR_PARAM_CBANK
	.align		4
        /*0068*/ 	.byte	0x04, 0x0a
        /*006a*/ 	.short	(.L_23 - .L_22)
	.align		4
.L_22:
        /*006c*/ 	.word	index@(.nv.constant0.triton_poi_fused_add_0)
        /*0070*/ 	.short	0x0210
        /*0072*/ 	.short	0x0014


	//----- nvinfo : EIATTR_SW_WAR
	.align		4
.L_23:
        /*0074*/ 	.byte	0x04, 0x36
        /*0076*/ 	.short	(.L_25 - .L_24)
.L_24:
        /*0078*/ 	.word	0x00000008
.L_25:


//--------------------- .nv.callgraph             --------------------------
	.section	.nv.callgraph,"",@"SHT_CUDA_CALLGRAPH"
	.align	4
	.sectionentsize	8
	.align		4
        /*0000*/ 	.word	0x00000000
	.align		4
        /*0004*/ 	.word	0xffffffff
	.align		4
        /*0008*/ 	.word	0x00000000
	.align		4
        /*000c*/ 	.word	0xfffffffe
	.align		4
        /*0010*/ 	.word	0x00000000
	.align		4
        /*0014*/ 	.word	0xfffffffd
	.align		4
        /*0018*/ 	.word	0x00000000
	.align		4
        /*001c*/ 	.word	0xfffffffc


//--------------------- .text.triton_poi_fused_add_0 --------------------------
	.section	.text.triton_poi_fused_add_0,"ax",@progbits
	.align	128
        .global         triton_poi_fused_add_0
        .type           triton_poi_fused_add_0,@function
        .size           triton_poi_fused_add_0,(.L_x_3 - triton_poi_fused_add_0)
        .other          triton_poi_fused_add_0,@"STO_CUDA_ENTRY STV_DEFAULT"
triton_poi_fused_add_0:
.text.triton_poi_fused_add_0:
[----:B------:R-:W0:Y:S02]  /*0000*/  LDC R1, c[0x0][0x28] ;  /* 0x00000a00ff017b82 */ /* 0x000e240000000800 */
[----:B------:R-:W1:Y:S01]  /*0010*/  S2R R0, SR_TID.X ;  /* 0x0000000000007919 */ /* 0x000e620000002100 */
[----:B------:R-:W2:Y:S01]  /*0020*/  LDC.64 R4, c[0x0][0x218] ;  /* 0x00008600ff047b82 */ /* 0x000ea20000000a00 */
[----:B------:R-:W-:Y:S01]  /*0030*/  ULDC.64 UR4, c[0x0][0x208] ;  /* 0x0000820000047ab9 */ /* 0x000fe20000000a00 */
[----:B------:R-:W-:Y:S01]  /*0040*/  BSSY B0, `(.L_x_0) ;  /* 0x000000c000007945 */ /* 0x000fe20003800000 */
[----:B------:R-:W3:Y:S01]  /*0050*/  S2R R7, SR_CTAID.X ;  /* 0x0000000000077919 */ /* 0x000ee20000002500 */
[----:B------:R-:W-:Y:S02]  /*0060*/  CS2R R2, SRZ ;  /* 0x0000000000027805 */ /* 0x000fe4000001ff00 */
[----:B-1----:R-:W-:-:S04]  /*0070*/  SHF.L.U32 R0, R0, 0x1, RZ ;  /* 0x0000000100007819 */ /* 0x002fc800000006ff */
[----:B------:R-:W-:-:S04]  /*0080*/  LOP3.LUT R0, R0, 0xfe, RZ, 0xc0, !PT ;  /* 0x000000fe00007812 */ /* 0x000fc800078ec0ff */
[----:B---3--:R-:W-:-:S04]  /*0090*/  LEA R7, R7, R0, 0x8 ;  /* 0x0000000007077211 */ /* 0x008fc800078e40ff */
[C---:B------:R-:W-:Y:S01]  /*00a0*/  ISETP.GE.AND P0, PT, R7.reuse, 0x100, PT ;  /* 0x000001000700780c */ /* 0x040fe20003f06270 */
[----:B--2---:R-:W-:-:S12]  /*00b0*/  IMAD.WIDE R4, R7, 0x4, R4 ;  /* 0x0000000407047825 */ /* 0x004fd800078e0204 */
[----:B------:R-:W-:Y:S05]  /*00c0*/  @P0 BRA `(.L_x_1) ;  /* 0x00000000000c0947 */ /* 0x000fea0003800000 */
[----:B------:R-:W1:Y:S02]  /*00d0*/  LDC.64 R2, c[0x0][0x210] ;  /* 0x00008400ff027b82 */ /* 0x000e640000000a00 */
[----:B-1----:R-:W-:-:S06]  /*00e0*/  IMAD.WIDE R2, R7, 0x4, R2 ;  /* 0x0000000407027825 */ /* 0x002fcc00078e0202 */
[----:B------:R-:W5:Y:S02]  /*00f0*/  LDG.E.64 R2, desc[UR4][R2.64] ;  /* 0x0000000402027981 */ /* 0x000f64000c1e1b00 */
.L_x_1:
[----:B------:R-:W-:Y:S05]  /*0100*/  BSYNC B0 ;  /* 0x0000000000007941 */ /* 0x000fea0003800000 */
.L_x_0:
[----:B------:R-:W-:Y:S05]  /*0110*/  @P0 EXIT ;  /* 0x000000000000094d */ /* 0x000fea0003800000 */
[----:B-----5:R-:W-:Y:S01]  /*0120*/  FADD R2, R2, 2 ;  /* 0x4000000002027421 */ /* 0x020fe20000000000 */
[----:B------:R-:W-:-:S05]  /*0130*/  FADD R3, R3, 2 ;  /* 0x4000000003037421 */ /* 0x000fca0000000000 */
[----:B------:R-:W-:Y:S01]  /*0140*/  STG.E.64 desc[UR4][R4.64], R2 ;  /* 0x0000000204007986 */ /* 0x000fe2000c101b04 */
[----:B------:R-:W-:Y:S05]  /*0150*/  EXIT ;  /* 0x000000000000794d */ /* 0x000fea0003800000 */
.L_x_2:
[----:B------:R-:W-:-:S00]  /*0160*/  BRA `(.L_x_2) ;  /* 0xfffffffc00fc7947 */ /* 0x000fc0000383ffff */
[----:B------:R-:W-:-:S00]  /*0170*/  NOP ;  /* 0x0000000000007918 */ /* 0x000fc00000000000 */
        /* <DEDUP_REMOVED lines=8> */
.L_x_3:


//--------------------- .nv.constant0.triton_poi_fused_add_0 --------------------------
	.section	.nv.constant0.triton_poi_fused_add_0,"a",@progbits
	.sectionflags	@""
	.align	4
.nv.constant0.triton_poi_fused_add_0:
	.zero		548
